	.headerflags	@"EF_CUDA_TEXMODE_UNIFIED EF_CUDA_64BIT_ADDRESS EF_CUDA_ACCELERATORS EF_CUDA_SM90 EF_CUDA_VIRTUAL_SM(EF_CUDA_SM90)"
	.elftype	@"ET_EXEC"


//--------------------- .nv.info                  --------------------------
	.section	.nv.info,"",@"SHT_CUDA_INFO"
	.align	4


	//----- nvinfo : EIATTR_REGCOUNT
	.align		4
        /*0000*/ 	.byte	0x04, 0x2f
        /*0002*/ 	.short	(.L_3 - .L_2)
	.align		4
.L_2:
        /*0004*/ 	.word	index@(triton_poi_fused__native_batch_norm_legit_no_training_cat_relu_5)
        /*0008*/ 	.word	0x00000030


	//----- nvinfo : EIATTR_MIN_STACK_SIZE
	.align		4
.L_3:
        /*000c*/ 	.byte	0x04, 0x12
        /*000e*/ 	.short	(.L_5 - .L_4)
	.align		4
.L_4:
        /*0010*/ 	.word	index@(triton_poi_fused__native_batch_norm_legit_no_training_cat_relu_5)
        /*0014*/ 	.word	0x00000000


	//----- nvinfo : EIATTR_FRAME_SIZE
	.align		4
.L_5:
        /*0018*/ 	.byte	0x04, 0x11
        /*001a*/ 	.short	(.L_7 - .L_6)
	.align		4
.L_6:
        /*001c*/ 	.word	index@(triton_poi_fused__native_batch_norm_legit_no_training_cat_relu_5)
        /*0020*/ 	.word	0x00000000


	//----- nvinfo : EIATTR_MIN_STACK_SIZE
	.align		4
.L_7:
        /*0024*/ 	.byte	0x04, 0x12
        /*0026*/ 	.short	(.L_9 - .L_8)
	.align		4
.L_8:
        /*0028*/ 	.word	index@(triton_poi_fused__native_batch_norm_legit_no_training_cat_relu_5)
        /*002c*/ 	.word	0x00000000
.L_9:


//--------------------- .nv.info.triton_poi_fused__native_batch_norm_legit_no_training_cat_relu_5 --------------------------
	.section	.nv.info.triton_poi_fused__native_batch_norm_legit_no_training_cat_relu_5,"",@"SHT_CUDA_INFO"
	.sectionflags	@""
	.align	4


	//----- nvinfo : EIATTR_CUDA_API_VERSION
	.align		4
        /*0000*/ 	.byte	0x04, 0x37
        /*0002*/ 	.short	(.L_11 - .L_10)
.L_10:
        /*0004*/ 	.word	0x0000007c


	//----- nvinfo : EIATTR_KPARAM_INFO
	.align		4
.L_11:
        /*0008*/ 	.byte	0x04, 0x17
        /*000a*/ 	.short	(.L_13 - .L_12)
.L_12:
        /*000c*/ 	.word	0x00000000
        /*0010*/ 	.short	0x000b
        /*0012*/ 	.short	0x0058
        /*0014*/ 	.byte	0x00, 0xf0, 0x11, 0x00


	//----- nvinfo : EIATTR_KPARAM_INFO
	.align		4
.L_13:
        /*0018*/ 	.byte	0x04, 0x17
        /*001a*/ 	.short	(.L_15 - .L_14)
.L_14:
        /*001c*/ 	.word	0x00000000
        /*0020*/ 	.short	0x000a
        /*0022*/ 	.short	0x0050
        /*0024*/ 	.byte	0x00, 0xf4, 0x21, 0x00


	//----- nvinfo : EIATTR_KPARAM_INFO
	.align		4
.L_15:
        /*0028*/ 	.byte	0x04, 0x17
        /*002a*/ 	.short	(.L_17 - .L_16)
.L_16:
        /*002c*/ 	.word	0x00000000
        /*0030*/ 	.short	0x0009
        /*0032*/ 	.short	0x0048
        /*0034*/ 	.byte	0x00, 0xf4, 0x21, 0x00


	//----- nvinfo : EIATTR_KPARAM_INFO
	.align		4
.L_17:
        /*0038*/ 	.byte	0x04, 0x17
        /*003a*/ 	.short	(.L_19 - .L_18)
.L_18:
        /*003c*/ 	.word	0x00000000
        /*0040*/ 	.short	0x0008
        /*0042*/ 	.short	0x0040
        /*0044*/ 	.byte	0x00, 0xf4, 0x21, 0x00


	//----- nvinfo : EIATTR_KPARAM_INFO
	.align		4
.L_19:
        /*0048*/ 	.byte	0x04, 0x17
        /*004a*/ 	.short	(.L_21 - .L_20)
.L_20:
        /*004c*/ 	.word	0x00000000
        /*0050*/ 	.short	0x0007
        /*0052*/ 	.short	0x0038
        /*0054*/ 	.byte	0x00, 0xf4, 0x21, 0x00


	//----- nvinfo : EIATTR_KPARAM_INFO
	.align		4
.L_21:
        /*0058*/ 	.byte	0x04, 0x17
        /*005a*/ 	.short	(.L_23 - .L_22)
.L_22:
        /*005c*/ 	.word	0x00000000
        /*0060*/ 	.short	0x0006
        /*0062*/ 	.short	0x0030
        /*0064*/ 	.byte	0x00, 0xf4, 0x21, 0x00


	//----- nvinfo : EIATTR_KPARAM_INFO
	.align		4
.L_23:
        /*0068*/ 	.byte	0x04, 0x17
        /*006a*/ 	.short	(.L_25 - .L_24)
.L_24:
        /*006c*/ 	.word	0x00000000
        /*0070*/ 	.short	0x0005
        /*0072*/ 	.short	0x0028
        /*0074*/ 	.byte	0x00, 0xf4, 0x21, 0x00


	//----- nvinfo : EIATTR_KPARAM_INFO
	.align		4
.L_25:
        /*0078*/ 	.byte	0x04, 0x17
        /*007a*/ 	.short	(.L_27 - .L_26)
.L_26:
        /*007c*/ 	.word	0x00000000
        /*0080*/ 	.short	0x0004
        /*0082*/ 	.short	0x0020
        /*0084*/ 	.byte	0x00, 0xf4, 0x21, 0x00


	//----- nvinfo : EIATTR_KPARAM_INFO
	.align		4
.L_27:
        /*0088*/ 	.byte	0x04, 0x17
        /*008a*/ 	.short	(.L_29 - .L_28)
.L_28:
        /*008c*/ 	.word	0x00000000
        /*0090*/ 	.short	0x0003
        /*0092*/ 	.short	0x0018
        /*0094*/ 	.byte	0x00, 0xf4, 0x21, 0x00


	//----- nvinfo : EIATTR_KPARAM_INFO
	.align		4
.L_29:
        /*0098*/ 	.byte	0x04, 0x17
        /*009a*/ 	.short	(.L_31 - .L_30)
.L_30:
        /*009c*/ 	.word	0x00000000
        /*00a0*/ 	.short	0x0002
        /*00a2*/ 	.short	0x0010
        /*00a4*/ 	.byte	0x00, 0xf4, 0x21, 0x00


	//----- nvinfo : EIATTR_KPARAM_INFO
	.align		4
.L_31:
        /*00a8*/ 	.byte	0x04, 0x17
        /*00aa*/ 	.short	(.L_33 - .L_32)
.L_32:
        /*00ac*/ 	.word	0x00000000
        /*00b0*/ 	.short	0x0001
        /*00b2*/ 	.short	0x0008
        /*00b4*/ 	.byte	0x00, 0xf4, 0x21, 0x00


	//----- nvinfo : EIATTR_KPARAM_INFO
	.align		4
.L_33:
        /*00b8*/ 	.byte	0x04, 0x17
        /*00ba*/ 	.short	(.L_35 - .L_34)
.L_34:
        /*00bc*/ 	.word	0x00000000
        /*00c0*/ 	.short	0x0000
        /*00c2*/ 	.short	0x0000
        /*00c4*/ 	.byte	0x00, 0xf4, 0x21, 0x00


	//----- nvinfo : EIATTR_SPARSE_MMA_MASK
	.align		4
.L_35:
        /*00c8*/ 	.byte	0x03, 0x50
        /*00ca*/ 	.short	0x0000


	//----- nvinfo : EIATTR_MAXREG_COUNT
	.align		4
        /*00cc*/ 	.byte	0x03, 0x1b
        /*00ce*/ 	.short	0x00ff


	//----- nvinfo : EIATTR_EXIT_INSTR_OFFSETS
	.align		4
        /*00d0*/ 	.byte	0x04, 0x1c
        /*00d2*/ 	.short	(.L_37 - .L_36)


	//   ....[0]....
.L_36:
        /*00d4*/ 	.word	0x00001080


	//----- nvinfo : EIATTR_REQNTID
	.align		4
.L_37:
        /*00d8*/ 	.byte	0x04, 0x10
        /*00da*/ 	.short	(.L_39 - .L_38)
.L_38:
        /*00dc*/ 	.word	0x00000080
        /*00e0*/ 	.word	0x00000001
        /*00e4*/ 	.word	0x00000001


	//----- nvinfo : EIATTR_CBANK_PARAM_SIZE
	.align		4
.L_39:
        /*00e8*/ 	.byte	0x03, 0x19
        /*00ea*/ 	.short	0x005c


	//----- nvinfo : EIATTR_PARAM_CBANK
	.align		4
        /*00ec*/ 	.byte	0x04, 0x0a
        /*00ee*/ 	.short	(.L_41 - .L_40)
	.align		4
.L_40:
        /*00f0*/ 	.word	index@(.nv.constant0.triton_poi_fused__native_batch_norm_legit_no_training_cat_relu_5)
        /*00f4*/ 	.short	0x0210
        /*00f6*/ 	.short	0x005c


	//----- nvinfo : EIATTR_SW_WAR
	.align		4
.L_41:
        /*00f8*/ 	.byte	0x04, 0x36
        /*00fa*/ 	.short	(.L_43 - .L_42)
.L_42:
        /*00fc*/ 	.word	0x00000008
.L_43:


//--------------------- .nv.callgraph             --------------------------
	.section	.nv.callgraph,"",@"SHT_CUDA_CALLGRAPH"
	.align	4
	.sectionentsize	8
	.align		4
        /*0000*/ 	.word	0x00000000
	.align		4
        /*0004*/ 	.word	0xffffffff
	.align		4
        /*0008*/ 	.word	0x00000000
	.align		4
        /*000c*/ 	.word	0xfffffffe
	.align		4
        /*0010*/ 	.word	0x00000000
	.align		4
        /*0014*/ 	.word	0xfffffffd
	.align		4
        /*0018*/ 	.word	0x00000000
	.align		4
        /*001c*/ 	.word	0xfffffffc


//--------------------- .nv.constant4             --------------------------
	.section	.nv.constant4,"a",@progbits
	.align	8
	.align		8
.nv.constant4:
        /*0000*/ 	.dword	_$_str
	.align		8
        /*0008*/ 	.dword	_$_str_$_2


//--------------------- .text.triton_poi_fused__native_batch_norm_legit_no_training_cat_relu_5 --------------------------
	.section	.text.triton_poi_fused__native_batch_norm_legit_no_training_cat_relu_5,"ax",@progbits
	.align	128
        .global         triton_poi_fused__native_batch_norm_legit_no_training_cat_relu_5
        .type           triton_poi_fused__native_batch_norm_legit_no_training_cat_relu_5,@function
        .size           triton_poi_fused__native_batch_norm_legit_no_training_cat_relu_5,(.L_x_1 - triton_poi_fused__native_batch_norm_legit_no_training_cat_relu_5)
        .other          triton_poi_fused__native_batch_norm_legit_no_training_cat_relu_5,@"STO_CUDA_ENTRY STV_DEFAULT"
triton_poi_fused__native_batch_norm_legit_no_training_cat_relu_5:
.text.triton_poi_fused__native_batch_norm_legit_no_training_cat_relu_5:
[----:B------:R-:W-:Y:S01]  /*0000*/  LDC R1, c[0x0][0x28] ;  /* 0x00000a00ff017b82 */ /* 0x000fe20000000800 */
[----:B------:R-:W1:Y:S07]  /*0010*/  S2R R0, SR_TID.X ;  /* 0x0000000000007919 */ /* 0x000e6e0000002100 */
[----:B------:R-:W2:Y:S01]  /*0020*/  LDC.64 R4, c[0x0][0x240] ;  /* 0x00009000ff047b82 */ /* 0x000ea20000000a00 */
[----:B------:R-:W-:Y:S01]  /*0030*/  ULDC.64 UR4, c[0x0][0x208] ;  /* 0x0000820000047ab9 */ /* 0x000fe20000000a00 */
[----:B------:R-:W-:Y:S01]  /*0040*/  ULDC.64 UR6, c[0x0][0x228] ;  /* 0x00008a0000067ab9 */ /* 0x000fe20000000a00 */
[----:B------:R-:W3:Y:S01]  /*0050*/  S2R R3, SR_CTAID.X ;  /* 0x0000000000037919 */ /* 0x000ee20000002500 */
[----:B------:R-:W-:Y:S01]  /*0060*/  ULDC.64 UR10, c[0x0][0x230] ;  /* 0x00008c00000a7ab9 */ /* 0x000fe20000000a00 */
[----:B------:R-:W-:Y:S01]  /*0070*/  ULDC.64 UR8, c[0x0][0x220] ;  /* 0x0000880000087ab9 */ /* 0x000fe20000000a00 */
[----:B------:R-:W-:-:S02]  /*0080*/  CS2R R12, SRZ ;  /* 0x00000000000c7805 */ /* 0x000fc4000001ff00 */
[----:B------:R-:W-:Y:S02]  /*0090*/  CS2R R14, SRZ ;  /* 0x00000000000e7805 */ /* 0x000fe4000001ff00 */
[----:B------:R-:W-:Y:S02]  /*00a0*/  CS2R R20, SRZ ;  /* 0x0000000000147805 */ /* 0x000fe4000001ff00 */
[----:B------:R-:W-:Y:S02]  /*00b0*/  CS2R R22, SRZ ;  /* 0x0000000000167805 */ /* 0x000fe4000001ff00 */
[----:B------:R-:W-:Y:S02]  /*00c0*/  CS2R R16, SRZ ;  /* 0x0000000000107805 */ /* 0x000fe4000001ff00 */
[----:B------:R-:W-:Y:S01]  /*00d0*/  CS2R R18, SRZ ;  /* 0x0000000000127805 */ /* 0x000fe2000001ff00 */
[----:B------:R-:W4:Y:S01]  /*00e0*/  LDC.64 R42, c[0x0][0x210] ;  /* 0x00008400ff2a7b82 */ /* 0x000f220000000a00 */
[----:B-1----:R-:W-:Y:S01]  /*00f0*/  IMAD.SHL.U32 R0, R0, 0x4, RZ ;  /* 0x0000000400007824 */ /* 0x002fe200078e00ff */
[----:B---3--:R-:W-:-:S04]  /*0100*/  SHF.R.S32.HI R27, RZ, 0x15, R3 ;  /* 0x00000015ff1b7819 */ /* 0x008fc80000011403 */
[----:B------:R-:W-:Y:S02]  /*0110*/  LOP3.LUT R0, R0, 0x1fc, RZ, 0xc0, !PT ;  /* 0x000001fc00007812 */ /* 0x000fe400078ec0ff */
[----:B------:R-:W-:-:S03]  /*0120*/  SGXT R27, R27, 0x1 ;  /* 0x000000011b1b781a */ /* 0x000fc60000000200 */
[----:B------:R-:W-:-:S04]  /*0130*/  IMAD R0, R3, 0x400, R0 ;  /* 0x0000040003007824 */ /* 0x000fc800078e0200 */
[C---:B------:R-:W-:Y:S01]  /*0140*/  VIADD R35, R0.reuse, 0x200 ;  /* 0x0000020000237836 */ /* 0x040fe20000000000 */
[----:B------:R-:W-:Y:S01]  /*0150*/  LEA.HI R2, R27, R0, RZ, 0xc ;  /* 0x000000001b027211 */ /* 0x000fe200078f60ff */
[----:B------:R-:W-:-:S03]  /*0160*/  IMAD.HI R31, R0, 0x38e38e39, RZ ;  /* 0x38e38e39001f7827 */ /* 0x000fc600078e02ff */
[----:B------:R-:W-:Y:S02]  /*0170*/  SHF.R.S32.HI R30, RZ, 0xc, R2 ;  /* 0x0000000cff1e7819 */ /* 0x000fe40000011402 */
[----:B------:R-:W-:Y:S02]  /*0180*/  LEA.HI R27, R27, R35, RZ, 0xc ;  /* 0x000000231b1b7211 */ /* 0x000fe400078f60ff */
[----:B------:R-:W-:Y:S01]  /*0190*/  LOP3.LUT R3, R2, 0xfffff000, RZ, 0xc0, !PT ;  /* 0xfffff00002037812 */ /* 0x000fe200078ec0ff */
[----:B------:R-:W-:Y:S01]  /*01a0*/  IMAD.HI R7, R30, 0x38e38e39, RZ ;  /* 0x38e38e391e077827 */ /* 0x000fe200078e02ff */
[----:B------:R-:W-:Y:S02]  /*01b0*/  SHF.R.S32.HI R26, RZ, 0xc, R27 ;  /* 0x0000000cff1a7819 */ /* 0x000fe4000001141b */
[----:B------:R-:W-:Y:S02]  /*01c0*/  SHF.R.U32.HI R2, RZ, 0x1f, R31 ;  /* 0x0000001fff027819 */ /* 0x000fe4000001161f */
[----:B------:R-:W-:Y:S01]  /*01d0*/  SHF.R.U32.HI R8, RZ, 0x1f, R7 ;  /* 0x0000001fff087819 */ /* 0x000fe20000011607 */
[----:B------:R-:W-:Y:S01]  /*01e0*/  IMAD.HI R6, R26, 0x38e38e39, RZ ;  /* 0x38e38e391a067827 */ /* 0x000fe200078e02ff */
[----:B------:R-:W-:-:S02]  /*01f0*/  LEA.HI.SX32 R31, R31, R2, 0x10 ;  /* 0x000000021f1f7211 */ /* 0x000fc400078f82ff */
[----:B------:R-:W-:Y:S01]  /*0200*/  LEA.HI.SX32 R7, R7, R8, 0x1c ;  /* 0x0000000807077211 */ /* 0x000fe200078fe2ff */
[----:B------:R-:W-:Y:S01]  /*0210*/  IMAD.IADD R2, R0, 0x1, -R3 ;  /* 0x0000000100027824 */ /* 0x000fe200078e0a03 */
[----:B------:R-:W-:-:S03]  /*0220*/  SHF.R.U32.HI R3, RZ, 0x1f, R6 ;  /* 0x0000001fff037819 */ /* 0x000fc60000011606 */
[----:B------:R-:W-:Y:S01]  /*0230*/  IMAD R30, R7, -0x48, R30 ;  /* 0xffffffb8071e7824 */ /* 0x000fe200078e021e */
[----:B------:R-:W-:Y:S01]  /*0240*/  LEA.HI.SX32 R3, R6, R3, 0x1c ;  /* 0x0000000306037211 */ /* 0x000fe200078fe2ff */
[----:B------:R-:W-:Y:S02]  /*0250*/  IMAD R6, R31, 0xc000, R2 ;  /* 0x0000c0001f067824 */ /* 0x000fe400078e0202 */
[C---:B------:R-:W-:Y:S02]  /*0260*/  IMAD.SHL.U32 R7, R30.reuse, 0x1000, RZ ;  /* 0x000010001e077824 */ /* 0x040fe400078e00ff */
[C---:B------:R-:W-:Y:S01]  /*0270*/  VIADD R10, R30.reuse, 0xffffffd0 ;  /* 0xffffffd01e0a7836 */ /* 0x040fe20000000000 */
[----:B------:R-:W-:Y:S01]  /*0280*/  SHF.R.S32.HI R8, RZ, 0x1f, R6 ;  /* 0x0000001fff087819 */ /* 0x000fe20000011406 */
[----:B------:R-:W-:Y:S01]  /*0290*/  IMAD R26, R3, -0x48, R26 ;  /* 0xffffffb8031a7824 */ /* 0x000fe200078e021a */
[----:B------:R-:W-:Y:S01]  /*02a0*/  IADD3 R6, P0, R6, R7, RZ ;  /* 0x0000000706067210 */ /* 0x000fe20007f1e0ff */
[----:B------:R-:W-:Y:S01]  /*02b0*/  VIADD R9, R30, 0xffffffdc ;  /* 0xffffffdc1e097836 */ /* 0x000fe20000000000 */
[----:B------:R-:W-:Y:S01]  /*02c0*/  ISETP.GE.U32.AND P3, PT, R10, 0xc, PT ;  /* 0x0000000c0a00780c */ /* 0x000fe20003f66070 */
[----:B--2---:R-:W-:Y:S01]  /*02d0*/  IMAD.WIDE R2, R30, 0x4, R4 ;  /* 0x000000041e027825 */ /* 0x004fe200078e0204 */
[----:B------:R-:W-:-:S02]  /*02e0*/  LEA.HI.X.SX32 R7, R7, R8, 0x1, P0 ;  /* 0x0000000807077211 */ /* 0x000fc400000f0eff */
[----:B------:R-:W-:Y:S01]  /*02f0*/  ISETP.GT.AND P4, PT, R30, 0x3b, PT ;  /* 0x0000003b1e00780c */ /* 0x000fe20003f84270 */
[C---:B------:R-:W-:Y:S01]  /*0300*/  IMAD.SHL.U32 R25, R6.reuse, 0x4, RZ ;  /* 0x0000000406197824 */ /* 0x040fe200078e00ff */
[----:B------:R-:W-:Y:S01]  /*0310*/  ISETP.GE.U32.AND P2, PT, R9, 0xc, PT ;  /* 0x0000000c0900780c */ /* 0x000fe20003f46070 */
[----:B------:R-:W2:Y:S01]  /*0320*/  LDG.E.EL R2, desc[UR4][R2.64] ;  /* 0x0000000402027981 */ /* 0x000ea2000c2e1900 */
[----:B------:R-:W-:Y:S02]  /*0330*/  SHF.L.U64.HI R24, R6, 0x2, R7 ;  /* 0x0000000206187819 */ /* 0x000fe40000010207 */
[----:B------:R-:W-:Y:S02]  /*0340*/  IADD3 R8, P1, R25, UR6, RZ ;  /* 0x0000000619087c10 */ /* 0x000fe4000ff3e0ff */
[----:B------:R-:W-:Y:S02]  /*0350*/  IADD3 R10, P5, R25, UR10, RZ ;  /* 0x0000000a190a7c10 */ /* 0x000fe4000ffbe0ff */
[----:B------:R-:W-:-:S02]  /*0360*/  IADD3 R6, P0, R25, UR8, RZ ;  /* 0x0000000819067c10 */ /* 0x000fc4000ff1e0ff */
[----:B------:R-:W-:Y:S02]  /*0370*/  IADD3.X R9, R24, UR7, RZ, P1, !PT ;  /* 0x0000000718097c10 */ /* 0x000fe40008ffe4ff */
[----:B------:R-:W-:Y:S02]  /*0380*/  IADD3.X R11, R24, UR11, RZ, P5, !PT ;  /* 0x0000000b180b7c10 */ /* 0x000fe4000affe4ff */
[----:B------:R-:W-:Y:S01]  /*0390*/  IADD3.X R7, R24, UR9, RZ, P0, !PT ;  /* 0x0000000918077c10 */ /* 0x000fe200087fe4ff */
[----:B------:R-:W3:Y:S01]  /*03a0*/  @!P3 LDG.E.128 R12, desc[UR4][R8.64+-0xc0000] ;  /* 0xf4000004080cb981 */ /* 0x000ee2000c1e1d00 */
[----:B------:R-:W-:-:S03]  /*03b0*/  IMAD.WIDE R4, R26, 0x4, R4 ;  /* 0x000000041a047825 */ /* 0x000fc600078e0204 */
[----:B------:R-:W5:Y:S04]  /*03c0*/  @P4 LDG.E.128 R20, desc[UR4][R10.64+-0xf0000] ;  /* 0xf10000040a144981 */ /* 0x000f68000c1e1d00 */
[----:B------:R1:W4:Y:S04]  /*03d0*/  @!P2 LDG.E.128 R16, desc[UR4][R6.64+-0x90000] ;  /* 0xf70000040610a981 */ /* 0x000328000c1e1d00 */
[----:B------:R1:W4:Y:S01]  /*03e0*/  LDG.E.EL R3, desc[UR4][R4.64] ;  /* 0x0000000404037981 */ /* 0x000322000c2e1900 */
[----:B------:R-:W-:Y:S01]  /*03f0*/  IMAD.HI R28, R35, 0x38e38e39, RZ ;  /* 0x38e38e39231c7827 */ /* 0x000fe200078e02ff */
[----:B------:R-:W-:-:S04]  /*0400*/  LOP3.LUT R32, R27, 0xfffff000, RZ, 0xc0, !PT ;  /* 0xfffff0001b207812 */ /* 0x000fc800078ec0ff */
[----:B------:R-:W-:Y:S01]  /*0410*/  SHF.R.U32.HI R29, RZ, 0x1f, R28 ;  /* 0x0000001fff1d7819 */ /* 0x000fe2000001161c */
[----:B------:R-:W-:-:S03]  /*0420*/  IMAD.IADD R27, R35, 0x1, -R32 ;  /* 0x00000001231b7824 */ /* 0x000fc600078e0a20 */
[----:B------:R-:W-:Y:S01]  /*0430*/  LEA.HI.SX32 R28, R28, R29, 0x10 ;  /* 0x0000001d1c1c7211 */ /* 0x000fe200078f82ff */
[----:B01----:R-:W-:-:S04]  /*0440*/  IMAD.SHL.U32 R6, R26, 0x1000, RZ ;  /* 0x000010001a067824 */ /* 0x003fc800078e00ff */
[----:B------:R-:W-:-:S05]  /*0450*/  IMAD R27, R28, 0xc000, R27 ;  /* 0x0000c0001c1b7824 */ /* 0x000fca00078e021b */
[----:B------:R-:W-:Y:S02]  /*0460*/  SHF.R.S32.HI R9, RZ, 0x1f, R27 ;  /* 0x0000001fff097819 */ /* 0x000fe4000001141b */
[----:B------:R-:W-:Y:S01]  /*0470*/  IADD3 R27, P0, R27, R6, RZ ;  /* 0x000000061b1b7210 */ /* 0x000fe20007f1e0ff */
[----:B------:R-:W-:-:S03]  /*0480*/  VIADD R7, R26, 0xffffffd0 ;  /* 0xffffffd01a077836 */ /* 0x000fc60000000000 */
[----:B------:R-:W-:Y:S01]  /*0490*/  LEA.HI.X.SX32 R6, R6, R9, 0x1, P0 ;  /* 0x0000000906067211 */ /* 0x000fe200000f0eff */
[----:B------:R-:W-:-:S03]  /*04a0*/  IMAD.SHL.U32 R29, R27, 0x4, RZ ;  /* 0x000000041b1d7824 */ /* 0x000fc600078e00ff */
[----:B------:R-:W-:Y:S02]  /*04b0*/  SHF.L.U64.HI R27, R27, 0x2, R6 ;  /* 0x000000021b1b7819 */ /* 0x000fe40000010206 */
[----:B------:R-:W-:Y:S02]  /*04c0*/  IADD3 R32, P1, R29, UR6, RZ ;  /* 0x000000061d207c10 */ /* 0x000fe4000ff3e0ff */
[----:B------:R-:W-:Y:S02]  /*04d0*/  ISETP.GE.U32.AND P0, PT, R7, 0xc, PT ;  /* 0x0000000c0700780c */ /* 0x000fe40003f06070 */
[----:B------:R-:W-:Y:S02]  /*04e0*/  IADD3.X R33, R27, UR7, RZ, P1, !PT ;  /* 0x000000071b217c10 */ /* 0x000fe40008ffe4ff */
[----:B------:R-:W-:Y:S02]  /*04f0*/  IADD3 R38, P5, R29, UR10, RZ ;  /* 0x0000000a1d267c10 */ /* 0x000fe4000ffbe0ff */
[----:B------:R-:W-:-:S02]  /*0500*/  CS2R R4, SRZ ;  /* 0x0000000000047805 */ /* 0x000fc4000001ff00 */
[----:B------:R-:W-:Y:S02]  /*0510*/  ISETP.GT.AND P1, PT, R26, 0x3b, PT ;  /* 0x0000003b1a00780c */ /* 0x000fe40003f24270 */
[----:B------:R-:W-:Y:S02]  /*0520*/  CS2R R6, SRZ ;  /* 0x0000000000067805 */ /* 0x000fe4000001ff00 */
[----:B------:R-:W-:Y:S02]  /*0530*/  CS2R R8, SRZ ;  /* 0x0000000000087805 */ /* 0x000fe4000001ff00 */
[----:B------:R-:W-:Y:S02]  /*0540*/  CS2R R10, SRZ ;  /* 0x00000000000a7805 */ /* 0x000fe4000001ff00 */
[----:B------:R-:W-:Y:S01]  /*0550*/  IADD3.X R39, R27, UR11, RZ, P5, !PT ;  /* 0x0000000b1b277c10 */ /* 0x000fe2000affe4ff */
[C---:B------:R-:W-:Y:S01]  /*0560*/  IMAD R35, R28.reuse, -0x48000, R35 ;  /* 0xfffb80001c237824 */ /* 0x040fe200078e0223 */
[----:B------:R-:W-:Y:S01]  /*0570*/  ULDC.64 UR6, c[0x0][0x218] ;  /* 0x0000860000067ab9 */ /* 0x000fe20000000a00 */
[----:B------:R5:W4:Y:S04]  /*0580*/  @!P0 LDG.E.128 R4, desc[UR4][R32.64+-0xc0000] ;  /* 0xf400000420048981 */ /* 0x000b28000c1e1d00 */
[----:B------:R0:W4:Y:S01]  /*0590*/  @P1 LDG.E.128 R8, desc[UR4][R38.64+-0xf0000] ;  /* 0xf100000426081981 */ /* 0x000122000c1e1d00 */
[----:B------:R-:W-:-:S02]  /*05a0*/  IMAD R28, R28, 0x18000, R35 ;  /* 0x000180001c1c7824 */ /* 0x000fc400078e0223 */
[----:B--2---:R-:W-:-:S06]  /*05b0*/  FADD R36, R2, 9.9999997473787516356e-06 ;  /* 0x3727c5ac02247421 */ /* 0x004fcc0000000000 */
[----:B------:R-:W1:Y:S01]  /*05c0*/  MUFU.SQRT R36, R36 ;  /* 0x0000002400247308 */ /* 0x000e620000002000 */
[----:B---3--:R-:W-:Y:S02]  /*05d0*/  SEL R12, R12, RZ, !P3 ;  /* 0x000000ff0c0c7207 */ /* 0x008fe40005800000 */
[----:B-----5:R-:W-:Y:S02]  /*05e0*/  SEL R33, R20, RZ, P4 ;  /* 0x000000ff14217207 */ /* 0x020fe40002000000 */
[----:B----4-:R-:W-:Y:S02]  /*05f0*/  SEL R2, R16, RZ, !P2 ;  /* 0x000000ff10027207 */ /* 0x010fe40005000000 */
[----:B------:R-:W-:Y:S01]  /*0600*/  @P2 SEL R2, R12, R33, !P3 ;  /* 0x000000210c022207 */ /* 0x000fe20005800000 */
[----:B------:R-:W-:Y:S01]  /*0610*/  FADD R12, R3, 9.9999997473787516356e-06 ;  /* 0x3727c5ac030c7421 */ /* 0x000fe20000000000 */
[----:B-1----:R-:W-:Y:S01]  /*0620*/  FSETP.GT.AND P6, PT, R36, 8.50705917302346158658e+37, PT ;  /* 0x7e8000002400780b */ /* 0x002fe20003fc4000 */
[----:B------:R-:W0:Y:S01]  /*0630*/  LDC.64 R32, c[0x0][0x238] ;  /* 0x00008e00ff207b82 */ /* 0x000e220000000a00 */
[----:B------:R-:W-:-:S03]  /*0640*/  SEL R13, R13, RZ, !P3 ;  /* 0x000000ff0d0d7207 */ /* 0x000fc60005800000 */
[----:B------:R-:W1:Y:S01]  /*0650*/  MUFU.SQRT R12, R12 ;  /* 0x0000000c000c7308 */ /* 0x000e620000002000 */
[----:B------:R-:W-:Y:S02]  /*0660*/  SEL R16, R21, RZ, P4 ;  /* 0x000000ff15107207 */ /* 0x000fe40002000000 */
[C---:B------:R-:W-:Y:S02]  /*0670*/  FSETP.GEU.AND P5, PT, R36.reuse, 1.175494350822287508e-38, PT ;  /* 0x008000002400780b */ /* 0x040fe40003fae000 */
[----:B------:R-:W-:Y:S02]  /*0680*/  SEL R3, R17, RZ, !P2 ;  /* 0x000000ff11037207 */ /* 0x000fe40005000000 */
[----:B------:R-:W-:Y:S01]  /*0690*/  @P2 SEL R3, R13, R16, !P3 ;  /* 0x000000100d032207 */ /* 0x000fe20005800000 */
[----:B------:R-:W-:Y:S02]  /*06a0*/  IMAD.MOV.U32 R13, RZ, RZ, 0x3e800000 ;  /* 0x3e800000ff0d7424 */ /* 0x000fe400078e00ff */
[----:B------:R-:W-:Y:S01]  /*06b0*/  @P6 FMUL R36, R36, 0.25 ;  /* 0x3e80000024246820 */ /* 0x000fe20000400000 */
[----:B------:R-:W2:Y:S02]  /*06c0*/  LDC.64 R16, c[0x0][0x248] ;  /* 0x00009200ff107b82 */ /* 0x000ea40000000a00 */
[----:B------:R-:W-:-:S02]  /*06d0*/  FSEL R20, R13, 1, P6 ;  /* 0x3f8000000d147808 */ /* 0x000fc40003000000 */
[----:B-1----:R-:W-:Y:S01]  /*06e0*/  FSETP.GT.AND P6, PT, R12, 8.50705917302346158658e+37, PT ;  /* 0x7e8000000c00780b */ /* 0x002fe20003fc4000 */
[----:B------:R-:W-:Y:S02]  /*06f0*/  @!P5 FMUL R36, R36, 16777216 ;  /* 0x4b8000002424d820 */ /* 0x000fe40000400000 */
[----:B------:R-:W-:Y:S01]  /*0700*/  @!P5 FMUL R20, R20, 16777216 ;  /* 0x4b8000001414d820 */ /* 0x000fe20000400000 */
[C---:B------:R-:W-:Y:S01]  /*0710*/  FSETP.GEU.AND P5, PT, R12.reuse, 1.175494350822287508e-38, PT ;  /* 0x008000000c00780b */ /* 0x040fe20003fae000 */
[----:B------:R-:W1:Y:S08]  /*0720*/  MUFU.RCP R21, R36 ;  /* 0x0000002400157308 */ /* 0x000e700000001000 */
[----:B------:R-:W-:-:S04]  /*0730*/  @P6 FMUL R12, R12, 0.25 ;  /* 0x3e8000000c0c6820 */ /* 0x000fc80000400000 */
[----:B------:R-:W-:-:S06]  /*0740*/  @!P5 FMUL R12, R12, 16777216 ;  /* 0x4b8000000c0cd820 */ /* 0x000fcc0000400000 */
[----:B------:R-:W3:Y:S01]  /*0750*/  MUFU.RCP R12, R12 ;  /* 0x0000000c000c7308 */ /* 0x000ee20000001000 */
[----:B------:R-:W-:Y:S01]  /*0760*/  FSEL R13, R13, 1, P6 ;  /* 0x3f8000000d0d7808 */ /* 0x000fe20003000000 */
[----:B0-----:R-:W-:Y:S01]  /*0770*/  IMAD.WIDE R38, R30, 0x4, R32 ;  /* 0x000000041e267825 */ /* 0x001fe200078e0220 */
[----:B------:R-:W-:-:S03]  /*0780*/  SEL R6, R6, RZ, !P0 ;  /* 0x000000ff06067207 */ /* 0x000fc60004000000 */
[----:B------:R-:W-:-:S04]  /*0790*/  IMAD.WIDE R40, R26, 0x4, R32 ;  /* 0x000000041a287825 */ /* 0x000fc800078e0220 */
[----:B-1----:R-:W-:Y:S01]  /*07a0*/  FMUL R32, R21, R20 ;  /* 0x0000001415207220 */ /* 0x002fe20000400000 */
[----:B------:R-:W-:Y:S01]  /*07b0*/  @!P5 FMUL R13, R13, 16777216 ;  /* 0x4b8000000d0dd820 */ /* 0x000fe20000400000 */
[----:B------:R-:W-:Y:S01]  /*07c0*/  @P0 SEL R6, R10, RZ, P1 ;  /* 0x000000ff0a060207 */ /* 0x000fe20000800000 */
[C---:B------:R-:W-:Y:S01]  /*07d0*/  IMAD R10, R31.reuse, -0x48000, R0 ;  /* 0xfffb80001f0a7824 */ /* 0x040fe200078e0200 */
[----:B------:R-:W-:Y:S01]  /*07e0*/  SEL R14, R14, RZ, !P3 ;  /* 0x000000ff0e0e7207 */ /* 0x000fe20005800000 */
[----:B------:R2:W4:Y:S01]  /*07f0*/  LDG.E.EL R34, desc[UR4][R38.64] ;  /* 0x0000000426227981 */ /* 0x000522000c2e1900 */
[----:B------:R-:W-:Y:S01]  /*0800*/  SEL R21, R22, RZ, P4 ;  /* 0x000000ff16157207 */ /* 0x000fe20002000000 */
[----:B------:R-:W-:Y:S01]  /*0810*/  IMAD R31, R31, 0x18000, R10 ;  /* 0x000180001f1f7824 */ /* 0x000fe200078e020a */
[----:B------:R-:W-:Y:S01]  /*0820*/  SEL R35, R18, RZ, !P2 ;  /* 0x000000ff12237207 */ /* 0x000fe20005000000 */
[----:B---3--:R-:W-:Y:S01]  /*0830*/  FMUL R36, R12, R13 ;  /* 0x0000000d0c247220 */ /* 0x008fe20000400000 */
[----:B------:R-:W-:Y:S01]  /*0840*/  @P2 SEL R35, R14, R21, !P3 ;  /* 0x000000150e232207 */ /* 0x000fe20005800000 */
[----:B------:R-:W-:Y:S01]  /*0850*/  VIADD R12, R26, 0xffffffe8 ;  /* 0xffffffe81a0c7836 */ /* 0x000fe20000000000 */
[----:B------:R-:W-:Y:S01]  /*0860*/  SEL R15, R15, RZ, !P3 ;  /* 0x000000ff0f0f7207 */ /* 0x000fe20005800000 */
[----:B------:R-:W-:Y:S01]  /*0870*/  VIADD R10, R30, 0xffffffe8 ;  /* 0xffffffe81e0a7836 */ /* 0x000fe20000000000 */
[----:B------:R-:W-:Y:S01]  /*0880*/  SEL R14, R23, RZ, P4 ;  /* 0x000000ff170e7207 */ /* 0x000fe20002000000 */
[----:B------:R0:W3:Y:S01]  /*0890*/  LDG.E.EL R33, desc[UR4][R40.64] ;  /* 0x0000000428217981 */ /* 0x0000e2000c2e1900 */
[----:B------:R-:W-:-:S02]  /*08a0*/  SEL R37, R19, RZ, !P2 ;  /* 0x000000ff13257207 */ /* 0x000fc40005000000 */
[----:B------:R-:W-:Y:S02]  /*08b0*/  ISETP.GE.U32.AND P4, PT, R12, 0xc, PT ;  /* 0x0000000c0c00780c */ /* 0x000fe40003f86070 */
[----:B------:R-:W-:Y:S02]  /*08c0*/  @P2 SEL R37, R15, R14, !P3 ;  /* 0x0000000e0f252207 */ /* 0x000fe40005800000 */
[----:B------:R-:W-:Y:S01]  /*08d0*/  ISETP.GE.U32.AND P3, PT, R10, 0xc, PT ;  /* 0x0000000c0a00780c */ /* 0x000fe20003f66070 */
[----:B------:R-:W-:Y:S01]  /*08e0*/  VIADD R10, R26, 0xffffffdc ;  /* 0xffffffdc1a0a7836 */ /* 0x000fe20000000000 */
[----:B------:R-:W-:Y:S01]  /*08f0*/  IADD3 R18, P2, R29, UR6, RZ ;  /* 0x000000061d127c10 */ /* 0x000fe2000ff5e0ff */
[----:B--2---:R-:W-:Y:S01]  /*0900*/  IMAD.WIDE R38, R30, 0x4, R16 ;  /* 0x000000041e267825 */ /* 0x004fe200078e0210 */
[----:B------:R-:W-:Y:S02]  /*0910*/  CS2R R12, SRZ ;  /* 0x00000000000c7805 */ /* 0x000fe4000001ff00 */
[----:B------:R-:W-:-:S02]  /*0920*/  CS2R R14, SRZ ;  /* 0x00000000000e7805 */ /* 0x000fc4000001ff00 */
[----:B------:R-:W-:Y:S01]  /*0930*/  IADD3.X R19, R27, UR7, RZ, P2, !PT ;  /* 0x000000071b137c10 */ /* 0x000fe200097fe4ff */
[----:B------:R-:W-:Y:S01]  /*0940*/  IMAD.WIDE R16, R26, 0x4, R16 ;  /* 0x000000041a107825 */ /* 0x000fe200078e0210 */
[----:B------:R-:W-:Y:S01]  /*0950*/  ISETP.GE.U32.AND P2, PT, R10, 0xc, PT ;  /* 0x0000000c0a00780c */ /* 0x000fe20003f46070 */
[----:B0-----:R-:W0:Y:S01]  /*0960*/  LDC.64 R40, c[0x0][0x250] ;  /* 0x00009400ff287b82 */ /* 0x001e220000000a00 */
[----:B------:R-:W-:Y:S01]  /*0970*/  IADD3 R22, P6, R29, UR8, RZ ;  /* 0x000000081d167c10 */ /* 0x000fe2000ffde0ff */
[----:B------:R1:W2:Y:S01]  /*0980*/  @!P4 LDG.E.128 R12, desc[UR4][R18.64+-0x60000] ;  /* 0xfa000004120cc981 */ /* 0x0002a2000c1e1d00 */
[----:B------:R-:W-:-:S03]  /*0990*/  SEL R20, R7, RZ, !P0 ;  /* 0x000000ff07147207 */ /* 0x000fc60004000000 */
[----:B------:R5:W3:Y:S01]  /*09a0*/  LDG.E.EL R7, desc[UR4][R16.64] ;  /* 0x0000000410077981 */ /* 0x000ae2000c2e1900 */
[----:B------:R-:W-:Y:S02]  /*09b0*/  IADD3.X R23, R27, UR9, RZ, P6, !PT ;  /* 0x000000091b177c10 */ /* 0x000fe4000b7fe4ff */
[----:B------:R-:W-:Y:S01]  /*09c0*/  SEL R21, R5, RZ, !P0 ;  /* 0x000000ff05157207 */ /* 0x000fe20004000000 */
[----:B------:R-:W3:Y:S01]  /*09d0*/  LDG.E.EL R38, desc[UR4][R38.64] ;  /* 0x0000000426267981 */ /* 0x000ee2000c2e1900 */
[----:B-1----:R-:W-:Y:S02]  /*09e0*/  CS2R R18, SRZ ;  /* 0x0000000000127805 */ /* 0x002fe4000001ff00 */
[----:B-----5:R-:W-:-:S06]  /*09f0*/  CS2R R16, SRZ ;  /* 0x0000000000107805 */ /* 0x020fcc000001ff00 */
[----:B------:R1:W5:Y:S01]  /*0a00*/  @!P2 LDG.E.128 R16, desc[UR4][R22.64+-0x90000] ;  /* 0xf70000041610a981 */ /* 0x000362000c1e1d00 */
[----:B------:R-:W-:Y:S02]  /*0a10*/  @P0 SEL R21, R9, RZ, P1 ;  /* 0x000000ff09150207 */ /* 0x000fe40000800000 */
[----:B------:R-:W-:Y:S02]  /*0a20*/  @P0 SEL R20, R11, RZ, P1 ;  /* 0x000000ff0b140207 */ /* 0x000fe40000800000 */
[C---:B------:R-:W-:Y:S01]  /*0a30*/  ISETP.GE.AND P5, PT, R30.reuse, 0x18, PT ;  /* 0x000000181e00780c */ /* 0x040fe20003fa6270 */
[----:B0-----:R-:W-:-:S04]  /*0a40*/  IMAD.WIDE R44, R30, 0x4, R40 ;  /* 0x000000041e2c7825 */ /* 0x001fc800078e0228 */
[----:B------:R-:W-:Y:S01]  /*0a50*/  IMAD.WIDE R40, R26, 0x4, R40 ;  /* 0x000000041a287825 */ /* 0x000fe200078e0228 */
[----:B-1----:R-:W-:Y:S01]  /*0a60*/  CS2R R22, SRZ ;  /* 0x0000000000167805 */ /* 0x002fe2000001ff00 */
[----:B------:R-:W3:Y:S01]  /*0a70*/  LDG.E.EL R5, desc[UR4][R44.64] ;  /* 0x000000042c057981 */ /* 0x000ee2000c2e1900 */
[----:B--2---:R-:W-:Y:S02]  /*0a80*/  SEL R10, R14, RZ, !P4 ;  /* 0x000000ff0e0a7207 */ /* 0x004fe40006000000 */
[----:B------:R-:W-:Y:S02]  /*0a90*/  SEL R9, R13, RZ, !P4 ;  /* 0x000000ff0d097207 */ /* 0x000fe40006000000 */
[----:B------:R-:W-:Y:S02]  /*0aa0*/  SEL R11, R15, RZ, !P4 ;  /* 0x000000ff0f0b7207 */ /* 0x000fe40006000000 */
[----:B-----5:R-:W-:-:S04]  /*0ab0*/  SEL R14, R17, RZ, !P2 ;  /* 0x000000ff110e7207 */ /* 0x020fc80005000000 */
[----:B------:R-:W-:Y:S02]  /*0ac0*/  @P4 SEL R9, R14, R21, !P2 ;  /* 0x000000150e094207 */ /* 0x000fe40005000000 */
[----:B------:R-:W-:Y:S02]  /*0ad0*/  IADD3 R14, P6, R25, UR6, RZ ;  /* 0x00000006190e7c10 */ /* 0x000fe4000ffde0ff */
[----:B------:R-:W-:Y:S02]  /*0ae0*/  SEL R19, R19, RZ, !P2 ;  /* 0x000000ff13137207 */ /* 0x000fe40005000000 */
[----:B------:R-:W-:Y:S02]  /*0af0*/  IADD3.X R15, R24, UR7, RZ, P6, !PT ;  /* 0x00000007180f7c10 */ /* 0x000fe4000b7fe4ff */
[----:B------:R-:W-:Y:S02]  /*0b00*/  CS2R R24, SRZ ;  /* 0x0000000000187805 */ /* 0x000fe4000001ff00 */
[----:B------:R-:W-:-:S02]  /*0b10*/  ISETP.GE.AND P6, PT, R26, 0x18, PT ;  /* 0x000000181a00780c */ /* 0x000fc40003fc6270 */
[----:B------:R-:W-:Y:S02]  /*0b20*/  CS2R R26, SRZ ;  /* 0x00000000001a7805 */ /* 0x000fe4000001ff00 */
[----:B------:R-:W-:Y:S02]  /*0b30*/  @P4 SEL R11, R19, R20, !P2 ;  /* 0x00000014130b4207 */ /* 0x000fe40005000000 */
[----:B------:R-:W-:Y:S02]  /*0b40*/  CS2R R20, SRZ ;  /* 0x0000000000147805 */ /* 0x000fe4000001ff00 */
[----:B------:R-:W-:Y:S01]  /*0b50*/  SEL R13, R18, RZ, !P2 ;  /* 0x000000ff120d7207 */ /* 0x000fe20005000000 */
[--C-:B------:R-:W-:Y:S01]  /*0b60*/  IMAD.WIDE R18, R31, 0x4, R42.reuse ;  /* 0x000000041f127825 */ /* 0x100fe200078e022a */
[----:B------:R-:W2:Y:S04]  /*0b70*/  @!P3 LDG.E.128 R24, desc[UR4][R14.64+-0x60000] ;  /* 0xfa0000040e18b981 */ /* 0x000ea8000c1e1d00 */
[----:B------:R-:W5:Y:S01]  /*0b80*/  @!P5 LDG.E.128 R20, desc[UR4][R18.64] ;  /* 0x000000041214d981 */ /* 0x000f62000c1e1d00 */
[----:B------:R-:W-:Y:S01]  /*0b90*/  IMAD.WIDE R42, R28, 0x4, R42 ;  /* 0x000000041c2a7825 */ /* 0x000fe200078e022a */
[----:B------:R-:W-:-:S02]  /*0ba0*/  CS2R R28, SRZ ;  /* 0x00000000001c7805 */ /* 0x000fc4000001ff00 */
[----:B------:R-:W-:-:S06]  /*0bb0*/  CS2R R30, SRZ ;  /* 0x00000000001e7805 */ /* 0x000fcc000001ff00 */
[----:B------:R-:W3:Y:S01]  /*0bc0*/  @!P6 LDG.E.128 R28, desc[UR4][R42.64] ;  /* 0x000000042a1ce981 */ /* 0x000ee2000c1e1d00 */
[----:B------:R-:W-:-:S03]  /*0bd0*/  @P4 SEL R10, R13, R6, !P2 ;  /* 0x000000060d0a4207 */ /* 0x000fc60005000000 */
[----:B------:R-:W3:Y:S01]  /*0be0*/  LDG.E.EL R6, desc[UR4][R40.64] ;  /* 0x0000000428067981 */ /* 0x000ee2000c2e1900 */
[----:B------:R-:W-:Y:S02]  /*0bf0*/  SEL R4, R4, RZ, !P0 ;  /* 0x000000ff04047207 */ /* 0x000fe40004000000 */
[----:B------:R-:W-:Y:S02]  /*0c00*/  @P0 SEL R4, R8, RZ, P1 ;  /* 0x000000ff08040207 */ /* 0x000fe40000800000 */
[----:B------:R-:W-:Y:S02]  /*0c10*/  SEL R8, R12, RZ, !P4 ;  /* 0x000000ff0c087207 */ /* 0x000fe40006000000 */
[----:B------:R-:W-:-:S04]  /*0c20*/  SEL R13, R16, RZ, !P2 ;  /* 0x000000ff100d7207 */ /* 0x000fc80005000000 */
[----:B------:R-:W-:Y:S02]  /*0c30*/  @P4 SEL R8, R13, R4, !P2 ;  /* 0x000000040d084207 */ /* 0x000fe40005000000 */
[----:B--2---:R-:W-:Y:S02]  /*0c40*/  SEL R26, R26, RZ, !P3 ;  /* 0x000000ff1a1a7207 */ /* 0x004fe40005800000 */
[----:B------:R-:W-:Y:S02]  /*0c50*/  SEL R14, R27, RZ, !P3 ;  /* 0x000000ff1b0e7207 */ /* 0x000fe40005800000 */
[----:B------:R-:W-:Y:S02]  /*0c60*/  SEL R12, R25, RZ, !P3 ;  /* 0x000000ff190c7207 */ /* 0x000fe40005800000 */
[----:B------:R-:W-:Y:S02]  /*0c70*/  SEL R15, R24, RZ, !P3 ;  /* 0x000000ff180f7207 */ /* 0x000fe40005800000 */
[----:B-----5:R-:W-:-:S02]  /*0c80*/  SEL R23, R23, RZ, !P5 ;  /* 0x000000ff17177207 */ /* 0x020fc40006800000 */
[----:B------:R-:W-:Y:S02]  /*0c90*/  SEL R22, R22, RZ, !P5 ;  /* 0x000000ff16167207 */ /* 0x000fe40006800000 */
[----:B------:R-:W-:Y:S02]  /*0ca0*/  SEL R21, R21, RZ, !P5 ;  /* 0x000000ff15157207 */ /* 0x000fe40006800000 */
[----:B------:R-:W-:Y:S02]  /*0cb0*/  @P5 SEL R23, R14, R37, !P3 ;  /* 0x000000250e175207 */ /* 0x000fe40005800000 */
[----:B------:R-:W-:Y:S02]  /*0cc0*/  @P5 SEL R22, R26, R35, !P3 ;  /* 0x000000231a165207 */ /* 0x000fe40005800000 */
[----:B------:R-:W-:Y:S02]  /*0cd0*/  SEL R20, R20, RZ, !P5 ;  /* 0x000000ff14147207 */ /* 0x000fe40006800000 */
[----:B------:R-:W-:-:S02]  /*0ce0*/  @P5 SEL R21, R12, R3, !P3 ;  /* 0x000000030c155207 */ /* 0x000fc40005800000 */
[----:B------:R-:W-:Y:S01]  /*0cf0*/  @P5 SEL R20, R15, R2, !P3 ;  /* 0x000000020f145207 */ /* 0x000fe20005800000 */
[C---:B----4-:R-:W-:Y:S01]  /*0d00*/  FADD R17, -R34.reuse, R23 ;  /* 0x0000001722117221 */ /* 0x050fe20000000100 */
[C---:B------:R-:W-:Y:S01]  /*0d10*/  FADD R15, -R34.reuse, R22 ;  /* 0x00000016220f7221 */ /* 0x040fe20000000100 */
[C---:B------:R-:W-:Y:S02]  /*0d20*/  FADD R13, -R34.reuse, R21 ;  /* 0x00000015220d7221 */ /* 0x040fe40000000100 */
[----:B------:R-:W-:Y:S01]  /*0d30*/  FADD R3, -R34, R20 ;  /* 0x0000001422037221 */ /* 0x000fe20000000100 */
[C---:B------:R-:W-:Y:S01]  /*0d40*/  FMUL R16, R32.reuse, R17 ;  /* 0x0000001120107220 */ /* 0x040fe20000400000 */
[----:B------:R-:W-:Y:S01]  /*0d50*/  FMUL R18, R32, R15 ;  /* 0x0000000f20127220 */ /* 0x000fe20000400000 */
[----:B---3--:R-:W-:Y:S01]  /*0d60*/  SEL R15, R28, RZ, !P6 ;  /* 0x000000ff1c0f7207 */ /* 0x008fe20007000000 */
[C---:B------:R-:W-:Y:S01]  /*0d70*/  FMUL R14, R32.reuse, R13 ;  /* 0x0000000d200e7220 */ /* 0x040fe20000400000 */
[----:B------:R-:W-:Y:S01]  /*0d80*/  SEL R24, R29, RZ, !P6 ;  /* 0x000000ff1d187207 */ /* 0x000fe20007000000 */
[----:B------:R-:W-:Y:S01]  /*0d90*/  FMUL R4, R32, R3 ;  /* 0x0000000320047220 */ /* 0x000fe20000400000 */
[----:B------:R-:W-:Y:S01]  /*0da0*/  SEL R17, R30, RZ, !P6 ;  /* 0x000000ff1e117207 */ /* 0x000fe20007000000 */
[----:B------:R-:W0:Y:S01]  /*0db0*/  LDC.64 R12, c[0x0][0x258] ;  /* 0x00009600ff0c7b82 */ /* 0x000e220000000a00 */
[----:B------:R-:W-:-:S02]  /*0dc0*/  SEL R26, R31, RZ, !P6 ;  /* 0x000000ff1f1a7207 */ /* 0x000fc40007000000 */
[----:B------:R-:W-:Y:S02]  /*0dd0*/  SEL R8, R15, R8, !P6 ;  /* 0x000000080f087207 */ /* 0x000fe40007000000 */
[----:B------:R-:W-:Y:S02]  /*0de0*/  SEL R9, R24, R9, !P6 ;  /* 0x0000000918097207 */ /* 0x000fe40007000000 */
[----:B------:R-:W-:Y:S01]  /*0df0*/  SEL R10, R17, R10, !P6 ;  /* 0x0000000a110a7207 */ /* 0x000fe20007000000 */
[----:B------:R-:W1:Y:S01]  /*0e00*/  LDC.64 R2, c[0x0][0x260] ;  /* 0x00009800ff027b82 */ /* 0x000e620000000a00 */
[----:B------:R-:W-:Y:S01]  /*0e10*/  SEL R11, R26, R11, !P6 ;  /* 0x0000000b1a0b7207 */ /* 0x000fe20007000000 */
[C-C-:B------:R-:W-:Y:S01]  /*0e20*/  FFMA R14, R38.reuse, R14, R5.reuse ;  /* 0x0000000e260e7223 */ /* 0x140fe20000000005 */
[C-C-:B------:R-:W-:Y:S01]  /*0e30*/  FFMA R4, R38.reuse, R4, R5.reuse ;  /* 0x0000000426047223 */ /* 0x140fe20000000005 */
[C-C-:B------:R-:W-:Y:S01]  /*0e40*/  FFMA R15, R38.reuse, R18, R5.reuse ;  /* 0x00000012260f7223 */ /* 0x140fe20000000005 */
[----:B------:R-:W-:Y:S01]  /*0e50*/  FFMA R16, R38, R16, R5 ;  /* 0x0000001026107223 */ /* 0x000fe20000000005 */
[C---:B------:R-:W-:Y:S01]  /*0e60*/  FADD R17, -R33.reuse, R9 ;  /* 0x0000000921117221 */ /* 0x040fe20000000100 */
[C---:B------:R-:W-:Y:S01]  /*0e70*/  FADD R5, -R33.reuse, R8 ;  /* 0x0000000821057221 */ /* 0x040fe20000000100 */
[C---:B------:R-:W-:Y:S01]  /*0e80*/  FADD R19, -R33.reuse, R10 ;  /* 0x0000000a21137221 */ /* 0x040fe20000000100 */
[----:B------:R-:W-:Y:S01]  /*0e90*/  FADD R33, -R33, R11 ;  /* 0x0000000b21217221 */ /* 0x000fe20000000100 */
[C---:B------:R-:W-:Y:S01]  /*0ea0*/  FMUL R17, R36.reuse, R17 ;  /* 0x0000001124117220 */ /* 0x040fe20000400000 */
[C---:B------:R-:W-:Y:S01]  /*0eb0*/  FMUL R5, R36.reuse, R5 ;  /* 0x0000000524057220 */ /* 0x040fe20000400000 */
[C---:B------:R-:W-:Y:S01]  /*0ec0*/  FMUL R19, R36.reuse, R19 ;  /* 0x0000001324137220 */ /* 0x040fe20000400000 */
[----:B------:R-:W-:Y:S01]  /*0ed0*/  FMUL R33, R36, R33 ;  /* 0x0000002124217220 */ /* 0x000fe20000400000 */
[C-C-:B------:R-:W-:Y:S01]  /*0ee0*/  FFMA R17, R7.reuse, R17, R6.reuse ;  /* 0x0000001107117223 */ /* 0x140fe20000000006 */
[C-C-:B------:R-:W-:Y:S01]  /*0ef0*/  FFMA R24, R7.reuse, R5, R6.reuse ;  /* 0x0000000507187223 */ /* 0x140fe20000000006 */
[C-C-:B------:R-:W-:Y:S01]  /*0f00*/  FFMA R18, R7.reuse, R19, R6.reuse ;  /* 0x0000001307127223 */ /* 0x140fe20000000006 */
[----:B------:R-:W-:Y:S01]  /*0f10*/  FFMA R33, R7, R33, R6 ;  /* 0x0000002107217223 */ /* 0x000fe20000000006 */
[----:B------:R-:W-:-:S02]  /*0f20*/  FSETP.GEU.AND P0, PT, R16, RZ, PT ;  /* 0x000000ff1000720b */ /* 0x000fc40003f0e000 */
[C---:B------:R-:W-:Y:S02]  /*0f30*/  FSETP.GEU.AND P1, PT, R15.reuse, RZ, PT ;  /* 0x000000ff0f00720b */ /* 0x040fe40003f2e000 */
[----:B------:R-:W-:Y:S02]  /*0f40*/  FSETP.GEU.AND P2, PT, R14, RZ, PT ;  /* 0x000000ff0e00720b */ /* 0x000fe40003f4e000 */
[----:B------:R-:W-:Y:S02]  /*0f50*/  FSETP.GEU.AND P3, PT, R4, RZ, PT ;  /* 0x000000ff0400720b */ /* 0x000fe40003f6e000 */
[----:B------:R-:W-:Y:S02]  /*0f60*/  SEL R7, R16, RZ, P0 ;  /* 0x000000ff10077207 */ /* 0x000fe40000000000 */
[----:B------:R-:W-:Y:S02]  /*0f70*/  SEL R6, R15, RZ, P1 ;  /* 0x000000ff0f067207 */ /* 0x000fe40000800000 */
[----:B------:R-:W-:-:S02]  /*0f80*/  SEL R5, R14, RZ, P2 ;  /* 0x000000ff0e057207 */ /* 0x000fc40001000000 */
[----:B------:R-:W-:Y:S02]  /*0f90*/  SEL R4, R4, RZ, P3 ;  /* 0x000000ff04047207 */ /* 0x000fe40001800000 */
[----:B------:R-:W-:Y:S02]  /*0fa0*/  FSETP.GEU.AND P0, PT, R33, RZ, PT ;  /* 0x000000ff2100720b */ /* 0x000fe40003f0e000 */
[----:B------:R-:W-:Y:S02]  /*0fb0*/  FSETP.GEU.AND P1, PT, R18, RZ, PT ;  /* 0x000000ff1200720b */ /* 0x000fe40003f2e000 */
[----:B------:R-:W-:Y:S02]  /*0fc0*/  FSETP.GEU.AND P2, PT, R17, RZ, PT ;  /* 0x000000ff1100720b */ /* 0x000fe40003f4e000 */
[----:B------:R-:W-:Y:S01]  /*0fd0*/  FSETP.GEU.AND P3, PT, R24, RZ, PT ;  /* 0x000000ff1800720b */ /* 0x000fe20003f6e000 */
[----:B0-----:R-:W-:Y:S01]  /*0fe0*/  IMAD.WIDE R12, R0, 0x4, R12 ;  /* 0x00000004000c7825 */ /* 0x001fe200078e020c */
[----:B------:R-:W-:-:S02]  /*0ff0*/  SEL R19, R33, RZ, P0 ;  /* 0x000000ff21137207 */ /* 0x000fc40000000000 */
[----:B------:R-:W-:Y:S01]  /*1000*/  SEL R18, R18, RZ, P1 ;  /* 0x000000ff12127207 */ /* 0x000fe20000800000 */
[----:B-1----:R-:W-:Y:S01]  /*1010*/  IMAD.WIDE R2, R0, 0x4, R2 ;  /* 0x0000000400027825 */ /* 0x002fe200078e0202 */
[----:B------:R-:W-:Y:S02]  /*1020*/  SEL R17, R17, RZ, P2 ;  /* 0x000000ff11117207 */ /* 0x000fe40001000000 */
[----:B------:R-:W-:Y:S01]  /*1030*/  SEL R16, R24, RZ, P3 ;  /* 0x000000ff18107207 */ /* 0x000fe20001800000 */
[----:B------:R-:W-:Y:S04]  /*1040*/  STG.E.128 desc[UR4][R12.64], R20 ;  /* 0x000000140c007986 */ /* 0x000fe8000c101d04 */
[----:B------:R-:W-:Y:S04]  /*1050*/  STG.E.128 desc[UR4][R12.64+0x800], R8 ;  /* 0x000800080c007986 */ /* 0x000fe8000c101d04 */
[----:B------:R-:W-:Y:S04]  /*1060*/  STG.E.128 desc[UR4][R2.64], R4 ;  /* 0x0000000402007986 */ /* 0x000fe8000c101d04 */
[----:B------:R-:W-:Y:S01]  /*1070*/  STG.E.128 desc[UR4][R2.64+0x800], R16 ;  /* 0x0008001002007986 */ /* 0x000fe2000c101d04 */
[----:B------:R-:W-:Y:S05]  /*1080*/  EXIT ;  /* 0x000000000000794d */ /* 0x000fea0003800000 */
.L_x_0:
[----:B------:R-:W-:-:S00]  /*1090*/  BRA `(.L_x_0) ;  /* 0xfffffffc00fc7947 */ /* 0x000fc0000383ffff */
[----:B------:R-:W-:-:S00]  /*10a0*/  NOP ;  /* 0x0000000000007918 */ /* 0x000fc00000000000 */
        /* <DEDUP_REMOVED lines=13> */
.L_x_1:


//--------------------- .nv.global.init           --------------------------
	.section	.nv.global.init,"aw",@progbits
.nv.global.init:
	.type		_$_str,@object
	.size		_$_str,(_$_str_$_2 - _$_str)
_$_str:
        /*0000*/ 	.byte	0x5f, 0x5f, 0x43, 0x55, 0x44, 0x41, 0x5f, 0x46, 0x54, 0x5a, 0x00
	.type		_$_str_$_2,@object
	.size		_$_str_$_2,(.L_1 - _$_str_$_2)
_$_str_$_2:
        /*000b*/ 	.byte	0x5f, 0x5f, 0x43, 0x55, 0x44, 0x41, 0x5f, 0x50, 0x52, 0x45, 0x43, 0x5f, 0x53, 0x51, 0x52, 0x54
        /*001b*/ 	.byte	0x00
.L_1:


//--------------------- .nv.constant0.triton_poi_fused__native_batch_norm_legit_no_training_cat_relu_5 --------------------------
	.section	.nv.constant0.triton_poi_fused__native_batch_norm_legit_no_training_cat_relu_5,"a",@progbits
	.sectionflags	@""
	.align	4
.nv.constant0.triton_poi_fused__native_batch_norm_legit_no_training_cat_relu_5:
	.zero		620
